//
// Generated by NVIDIA NVVM Compiler
//
// Compiler Build ID: CL-36424714
// Cuda compilation tools, release 13.0, V13.0.88
// Based on NVVM 20.0.0
//

.version 9.0
.target sm_100
.address_size 64

	// .globl	_Z5printv
.extern .func  (.param .b32 func_retval0) vprintf
(
	.param .b64 vprintf_param_0,
	.param .b64 vprintf_param_1
)
;
.global .align 1 .b8 $str[12] = {104, 101, 108, 108, 111, 32, 99, 117, 100, 97, 10};

.visible .entry _Z5printv()
{
	.reg .b32 	%r<3>;
	.reg .b64 	%rd<3>;

	mov.u64 	%rd1, $str;
	cvta.global.u64 	%rd2, %rd1;
	{ // callseq 0, 0
	.param .b64 param0;
	st.param.b64 	[param0], %rd2;
	.param .b64 param1;
	st.param.b64 	[param1], 0;
	.param .b32 retval0;
	call.uni (retval0), 
	vprintf, 
	(
	param0, 
	param1
	);
	ld.param.b32 	%r1, [retval0];
	} // callseq 0
	ret;

}


// ===== COMPILED SASS (sm_100) =====

	.target	sm_100

	.elftype	@"ET_EXEC"


//--------------------- .note.nv.tkinfo           --------------------------
	.section	.note.nv.tkinfo,"",@"SHT_NOTE"
	.sectionflags	@"SHF_NOTE_NV_TKINFO"
	.tkinfo
        /*0018*/ 	.word	0x00000002
        /*0030*/ 	.string	""
        /*0030*/ 	.string	"ptxas"
        /*0030*/ 	.string	"Cuda compilation tools, release 13.0, V13.0.88"
        /*0030*/ 	.string	"Build cuda_13.0.r13.0/compiler.36424714_0"
        /*0030*/ 	.string	"-arch sm_100 -m 64 "



//--------------------- .note.nv.cuinfo           --------------------------
	.section	.note.nv.cuinfo,"",@"SHT_NOTE"
	.sectionflags	@"SHF_NOTE_NV_CUINFO"
        /*0018*/ 	.short	0x0002
        /*001a*/ 	.short	0x0064
        /*001c*/ 	.short	0x0082
	.zero		2


//--------------------- .nv.info                  --------------------------
	.section	.nv.info,"",@"SHT_CUDA_INFO"
	.align	4


	//----- nvinfo : EIATTR_REGCOUNT
	.align		4
        /*0000*/ 	.byte	0x04, 0x2f
        /*0002*/ 	.short	(.L_2 - .L_1)
	.align		4
.L_1:
        /*0004*/ 	.word	index@(_Z5printv)
        /*0008*/ 	.word	0x00000018


	//----- nvinfo : EIATTR_FRAME_SIZE
	.align		4
.L_2:
        /*000c*/ 	.byte	0x04, 0x11
        /*000e*/ 	.short	(.L_4 - .L_3)
	.align		4
.L_3:
        /*0010*/ 	.word	index@(_Z5printv)
        /*0014*/ 	.word	0x00000000


	//----- nvinfo : EIATTR_MIN_STACK_SIZE
	.align		4
.L_4:
        /*0018*/ 	.byte	0x04, 0x12
        /*001a*/ 	.short	(.L_6 - .L_5)
	.align		4
.L_5:
        /*001c*/ 	.word	index@(_Z5printv)
        /*0020*/ 	.word	0x00000000
.L_6:


//--------------------- .nv.compat                --------------------------
	.section	.nv.compat,"",@"SHT_CUDA_COMPAT_INFO"
	.align	4
        /*0000*/ 	.byte	0x02, 0x09, 0x00, 0x00, 0x02, 0x02, 0x01, 0x00, 0x02, 0x05, 0x05, 0x00, 0x03, 0x07, 0x01, 0x01
        /*0010*/ 	.byte	0x02, 0x03, 0x00, 0x00, 0x02, 0x06, 0x01, 0x00, 0x04, 0x0b, 0x08, 0x00, 0x09, 0x00, 0x00, 0x00
        /*0020*/ 	.byte	0x00, 0x00, 0x00, 0x00


//--------------------- .nv.info._Z5printv        --------------------------
	.section	.nv.info._Z5printv,"",@"SHT_CUDA_INFO"
	.sectionflags	@""
	.align	4


	//----- nvinfo : EIATTR_CUDA_API_VERSION
	.align		4
        /*0000*/ 	.byte	0x04, 0x37
        /*0002*/ 	.short	(.L_8 - .L_7)
.L_7:
        /*0004*/ 	.word	0x00000082


	//----- nvinfo : EIATTR_SPARSE_MMA_MASK
	.align		4
.L_8:
        /*0008*/ 	.byte	0x03, 0x50
        /*000a*/ 	.short	0x0000


	//----- nvinfo : EIATTR_MAXREG_COUNT
	.align		4
        /*000c*/ 	.byte	0x03, 0x1b
        /*000e*/ 	.short	0x00ff


	//----- nvinfo : EIATTR_EXTERNS
	.align		4
        /*0010*/ 	.byte	0x04, 0x0f
        /*0012*/ 	.short	(.L_10 - .L_9)


	//   ....[0]....
	.align		4
.L_9:
        /*0014*/ 	.word	index@(vprintf)


	//----- nvinfo : EIATTR_MERCURY_ISA_VERSION
	.align		4
.L_10:
        /*0018*/ 	.byte	0x03, 0x5f
        /*001a*/ 	.short	0x0101


	//----- nvinfo : EIATTR_VRC_CTA_INIT_COUNT
	.align		4
        /*001c*/ 	.byte	0x02, 0x4a
	.zero		1
	.zero		1


	//----- nvinfo : EIATTR_SYSCALL_OFFSETS
	.align		4
        /*0020*/ 	.byte	0x04, 0x46
        /*0022*/ 	.short	(.L_12 - .L_11)


	//   ....[0]....
.L_11:
        /*0024*/ 	.word	0x00000080


	//----- nvinfo : EIATTR_EXIT_INSTR_OFFSETS
	.align		4
.L_12:
        /*0028*/ 	.byte	0x04, 0x1c
        /*002a*/ 	.short	(.L_14 - .L_13)


	//   ....[0]....
.L_13:
        /*002c*/ 	.word	0x00000090


	//----- nvinfo : EIATTR_SW_WAR
	.align		4
.L_14:
        /*0030*/ 	.byte	0x04, 0x36
        /*0032*/ 	.short	(.L_16 - .L_15)
.L_15:
        /*0034*/ 	.word	0x00000008
.L_16:


//--------------------- .nv.callgraph             --------------------------
	.section	.nv.callgraph,"",@"SHT_CUDA_CALLGRAPH"
	.align	4
	.sectionentsize	8
	.align		4
        /*0000*/ 	.word	0x00000000
	.align		4
        /*0004*/ 	.word	0xffffffff
	.align		4
        /*0008*/ 	.word	index@(_Z5printv)
	.align		4
        /*000c*/ 	.word	index@(vprintf)
	.align		4
        /*0010*/ 	.word	0x00000000
	.align		4
        /*0014*/ 	.word	0xfffffffe
	.align		4
        /*0018*/ 	.word	0x00000000
	.align		4
        /*001c*/ 	.word	0xfffffffd
	.align		4
        /*0020*/ 	.word	0x00000000
	.align		4
        /*0024*/ 	.word	0xfffffffc


//--------------------- .nv.constant4             --------------------------
	.section	.nv.constant4,"a",@progbits
	.align	8
	.align		8
.nv.constant4:
        /*0000*/ 	.dword	vprintf
	.align		8
        /*0008*/ 	.dword	$str


//--------------------- .text._Z5printv           --------------------------
	.section	.text._Z5printv,"ax",@progbits
	.align	128
        .global         _Z5printv
        .type           _Z5printv,@function
        .size           _Z5printv,(.L_x_2 - _Z5printv)
        .other          _Z5printv,@"STO_CUDA_ENTRY STV_DEFAULT"
_Z5printv:
.text._Z5printv:
[----:B------:R-:W0:Y:S01]  /*0000*/  LDC R1, c[0x0][0x37c] ;  /* 0x0000df00ff017b82 */ /* 0x000e220000000800 */
[----:B------:R-:W-:Y:S01]  /*0010*/  MOV R0, 0x0 ;  /* 0x0000000000007802 */ /* 0x000fe20000000f00 */
[----:B------:R-:W1:Y:S01]  /*0020*/  LDCU.64 UR4, c[0x4][0x8] ;  /* 0x01000100ff0477ac */ /* 0x000e620008000a00 */
[----:B------:R-:W-:-:S05]  /*0030*/  CS2R R6, SRZ ;  /* 0x0000000000067805 */ /* 0x000fca000001ff00 */
[----:B------:R2:W3:Y:S01]  /*0040*/  LDC.64 R2, c[0x4][R0] ;  /* 0x0100000000027b82 */ /* 0x0004e20000000a00 */
[----:B-1----:R-:W-:Y:S02]  /*0050*/  IMAD.U32 R4, RZ, RZ, UR4 ;  /* 0x00000004ff047e24 */ /* 0x002fe4000f8e00ff */
[----:B--2---:R-:W-:-:S07]  /*0060*/  IMAD.U32 R5, RZ, RZ, UR5 ;  /* 0x00000005ff057e24 */ /* 0x004fce000f8e00ff */
[----:B------:R-:W-:-:S07]  /*0070*/  LEPC R20, `(.L_x_0) ;  /* 0x000000001014794e */ /* 0x000fce0000000000 */
[----:B0--3--:R-:W-:Y:S05]  /*0080*/  CALL.ABS.NOINC R2 ;  /* 0x0000000002007343 */ /* 0x009fea0003c00000 */
.L_x_0:
[----:B------:R-:W-:Y:S05]  /*0090*/  EXIT ;  /* 0x000000000000794d */ /* 0x000fea0003800000 */
.L_x_1:
[----:B------:R-:W-:-:S00]  /*00a0*/  BRA `(.L_x_1) ;  /* 0xfffffffc00fc7947 */ /* 0x000fc0000383ffff */
[----:B------:R-:W-:-:S00]  /*00b0*/  NOP ;  /* 0x0000000000007918 */ /* 0x000fc00000000000 */
        /* <DEDUP_REMOVED lines=12> */
.L_x_2:


//--------------------- .nv.global.init           --------------------------
	.section	.nv.global.init,"aw",@progbits
.nv.global.init:
	.type		$str,@object
	.size		$str,(.L_0 - $str)
$str:
        /*0000*/ 	.byte	0x68, 0x65, 0x6c, 0x6c, 0x6f, 0x20, 0x63, 0x75, 0x64, 0x61, 0x0a, 0x00
.L_0:


//--------------------- .nv.shared.reserved.0     --------------------------
	.section	.nv.shared.reserved.0,"aw",@nobits
	.weak		__nv_reservedSMEM_offset_0_alias
	.size		__nv_reservedSMEM_offset_0_alias, 0, 64
	.other		__nv_reservedSMEM_offset_0_alias,@"STO_CUDA_RESERVED_SHARED STV_DEFAULT"
__nv_reservedSMEM_offset_0_alias:
	.zero		0
	.zero		64


//--------------------- .nv.constant0._Z5printv   --------------------------
	.section	.nv.constant0._Z5printv,"a",@progbits
	.sectionflags	@""
	.align	4
.nv.constant0._Z5printv:
	.zero		896


//--------------------- SYMBOLS --------------------------

	.type		.nv.reservedSmem.offset0,@object
	.size		.nv.reservedSmem.offset0,0x4
	.type		vprintf,@function
